//
// Generated by NVIDIA NVVM Compiler
//
// Compiler Build ID: CL-36424714
// Cuda compilation tools, release 13.0, V13.0.88
// Based on NVVM 20.0.0
//

.version 9.0
.target sm_100
.address_size 64

	// .globl	_Z18transposeOptimizedPdS_i
// _ZZ18transposeOptimizedPdS_iE4tile has been demoted

.visible .entry _Z18transposeOptimizedPdS_i(
	.param .u64 .ptr .align 1 _Z18transposeOptimizedPdS_i_param_0,
	.param .u64 .ptr .align 1 _Z18transposeOptimizedPdS_i_param_1,
	.param .u32 _Z18transposeOptimizedPdS_i_param_2
)
{
	.reg .b32 	%r<17>;
	.reg .b64 	%rd<9>;
	.reg .b64 	%fd<3>;
	// demoted variable
	.shared .align 8 .b8 _ZZ18transposeOptimizedPdS_iE4tile[1024];
	ld.param.u64 	%rd1, [_Z18transposeOptimizedPdS_i_param_0];
	ld.param.u64 	%rd2, [_Z18transposeOptimizedPdS_i_param_1];
	ld.param.u32 	%r1, [_Z18transposeOptimizedPdS_i_param_2];
	cvta.to.global.u64 	%rd3, %rd2;
	cvta.to.global.u64 	%rd4, %rd1;
	mov.u32 	%r2, %ctaid.x;
	mov.u32 	%r3, %ntid.x;
	mov.u32 	%r4, %tid.x;
	mad.lo.s32 	%r5, %r2, %r3, %r4;
	mov.u32 	%r6, %ctaid.y;
	mov.u32 	%r7, %ntid.y;
	mov.u32 	%r8, %tid.y;
	mad.lo.s32 	%r9, %r6, %r7, %r8;
	mad.lo.s32 	%r10, %r1, %r9, %r5;
	mul.wide.s32 	%rd5, %r10, 8;
	add.s64 	%rd6, %rd4, %rd5;
	ld.global.f64 	%fd1, [%rd6];
	shl.b32 	%r11, %r4, 7;
	mov.u32 	%r12, _ZZ18transposeOptimizedPdS_iE4tile;
	add.s32 	%r13, %r12, %r11;
	shl.b32 	%r14, %r8, 3;
	add.s32 	%r15, %r13, %r14;
	st.shared.f64 	[%r15], %fd1;
	bar.sync 	0;
	ld.shared.f64 	%fd2, [%r15];
	mad.lo.s32 	%r16, %r1, %r5, %r9;
	mul.wide.s32 	%rd7, %r16, 8;
	add.s64 	%rd8, %rd3, %rd7;
	st.global.f64 	[%rd8], %fd2;
	ret;

}
	// .globl	_Z14transposeNaivePdS_i
.visible .entry _Z14transposeNaivePdS_i(
	.param .u64 .ptr .align 1 _Z14transposeNaivePdS_i_param_0,
	.param .u64 .ptr .align 1 _Z14transposeNaivePdS_i_param_1,
	.param .u32 _Z14transposeNaivePdS_i_param_2
)
{
	.reg .b32 	%r<12>;
	.reg .b64 	%rd<9>;
	.reg .b64 	%fd<2>;

	ld.param.u64 	%rd1, [_Z14transposeNaivePdS_i_param_0];
	ld.param.u64 	%rd2, [_Z14transposeNaivePdS_i_param_1];
	ld.param.u32 	%r1, [_Z14transposeNaivePdS_i_param_2];
	cvta.to.global.u64 	%rd3, %rd2;
	cvta.to.global.u64 	%rd4, %rd1;
	mov.u32 	%r2, %ctaid.x;
	mov.u32 	%r3, %ntid.x;
	mov.u32 	%r4, %tid.x;
	mad.lo.s32 	%r5, %r2, %r3, %r4;
	mov.u32 	%r6, %ctaid.y;
	mov.u32 	%r7, %ntid.y;
	mov.u32 	%r8, %tid.y;
	mad.lo.s32 	%r9, %r6, %r7, %r8;
	mad.lo.s32 	%r10, %r1, %r5, %r9;
	mul.wide.s32 	%rd5, %r10, 8;
	add.s64 	%rd6, %rd4, %rd5;
	ld.global.f64 	%fd1, [%rd6];
	mad.lo.s32 	%r11, %r1, %r9, %r5;
	mul.wide.s32 	%rd7, %r11, 8;
	add.s64 	%rd8, %rd3, %rd7;
	st.global.f64 	[%rd8], %fd1;
	ret;

}


// ===== COMPILED SASS (sm_100) =====

	.target	sm_100

	.elftype	@"ET_EXEC"


//--------------------- .note.nv.tkinfo           --------------------------
	.section	.note.nv.tkinfo,"",@"SHT_NOTE"
	.sectionflags	@"SHF_NOTE_NV_TKINFO"
	.tkinfo
        /*0018*/ 	.word	0x00000002
        /*0030*/ 	.string	""
        /*0030*/ 	.string	"ptxas"
        /*0030*/ 	.string	"Cuda compilation tools, release 13.0, V13.0.88"
        /*0030*/ 	.string	"Build cuda_13.0.r13.0/compiler.36424714_0"
        /*0030*/ 	.string	"-arch sm_100 -m 64 "



//--------------------- .note.nv.cuinfo           --------------------------
	.section	.note.nv.cuinfo,"",@"SHT_NOTE"
	.sectionflags	@"SHF_NOTE_NV_CUINFO"
        /*0018*/ 	.short	0x0002
        /*001a*/ 	.short	0x0064
        /*001c*/ 	.short	0x0082
	.zero		2


//--------------------- .nv.info                  --------------------------
	.section	.nv.info,"",@"SHT_CUDA_INFO"
	.align	4


	//----- nvinfo : EIATTR_REGCOUNT
	.align		4
        /*0000*/ 	.byte	0x04, 0x2f
        /*0002*/ 	.short	(.L_1 - .L_0)
	.align		4
.L_0:
        /*0004*/ 	.word	index@(_Z18transposeOptimizedPdS_i)
        /*0008*/ 	.word	0x0000000e


	//----- nvinfo : EIATTR_FRAME_SIZE
	.align		4
.L_1:
        /*000c*/ 	.byte	0x04, 0x11
        /*000e*/ 	.short	(.L_3 - .L_2)
	.align		4
.L_2:
        /*0010*/ 	.word	index@(_Z18transposeOptimizedPdS_i)
        /*0014*/ 	.word	0x00000000


	//----- nvinfo : EIATTR_REGCOUNT
	.align		4
.L_3:
        /*0018*/ 	.byte	0x04, 0x2f
        /*001a*/ 	.short	(.L_5 - .L_4)
	.align		4
.L_4:
        /*001c*/ 	.word	index@(_Z14transposeNaivePdS_i)
        /*0020*/ 	.word	0x0000000a


	//----- nvinfo : EIATTR_FRAME_SIZE
	.align		4
.L_5:
        /*0024*/ 	.byte	0x04, 0x11
        /*0026*/ 	.short	(.L_7 - .L_6)
	.align		4
.L_6:
        /*0028*/ 	.word	index@(_Z14transposeNaivePdS_i)
        /*002c*/ 	.word	0x00000000


	//----- nvinfo : EIATTR_MIN_STACK_SIZE
	.align		4
.L_7:
        /*0030*/ 	.byte	0x04, 0x12
        /*0032*/ 	.short	(.L_9 - .L_8)
	.align		4
.L_8:
        /*0034*/ 	.word	index@(_Z14transposeNaivePdS_i)
        /*0038*/ 	.word	0x00000000


	//----- nvinfo : EIATTR_MIN_STACK_SIZE
	.align		4
.L_9:
        /*003c*/ 	.byte	0x04, 0x12
        /*003e*/ 	.short	(.L_11 - .L_10)
	.align		4
.L_10:
        /*0040*/ 	.word	index@(_Z18transposeOptimizedPdS_i)
        /*0044*/ 	.word	0x00000000
.L_11:


//--------------------- .nv.compat                --------------------------
	.section	.nv.compat,"",@"SHT_CUDA_COMPAT_INFO"
	.align	4
        /*0000*/ 	.byte	0x02, 0x09, 0x00, 0x00, 0x02, 0x02, 0x01, 0x00, 0x02, 0x05, 0x05, 0x00, 0x03, 0x07, 0x01, 0x01
        /*0010*/ 	.byte	0x02, 0x03, 0x00, 0x00, 0x02, 0x06, 0x01, 0x00, 0x04, 0x0b, 0x08, 0x00, 0x09, 0x00, 0x00, 0x00
        /*0020*/ 	.byte	0x00, 0x00, 0x00, 0x00


//--------------------- .nv.info._Z14transposeNaivePdS_i --------------------------
	.section	.nv.info._Z14transposeNaivePdS_i,"",@"SHT_CUDA_INFO"
	.sectionflags	@""
	.align	4


	//----- nvinfo : EIATTR_CUDA_API_VERSION
	.align		4
        /*0000*/ 	.byte	0x04, 0x37
        /*0002*/ 	.short	(.L_13 - .L_12)
.L_12:
        /*0004*/ 	.word	0x00000082


	//----- nvinfo : EIATTR_KPARAM_INFO
	.align		4
.L_13:
        /*0008*/ 	.byte	0x04, 0x17
        /*000a*/ 	.short	(.L_15 - .L_14)
.L_14:
        /*000c*/ 	.word	0x00000000
        /*0010*/ 	.short	0x0002
        /*0012*/ 	.short	0x0010
        /*0014*/ 	.byte	0x00, 0xf0, 0x11, 0x00


	//----- nvinfo : EIATTR_KPARAM_INFO
	.align		4
.L_15:
        /*0018*/ 	.byte	0x04, 0x17
        /*001a*/ 	.short	(.L_17 - .L_16)
.L_16:
        /*001c*/ 	.word	0x00000000
        /*0020*/ 	.short	0x0001
        /*0022*/ 	.short	0x0008
        /*0024*/ 	.byte	0x00, 0xf5, 0x21, 0x00


	//----- nvinfo : EIATTR_KPARAM_INFO
	.align		4
.L_17:
        /*0028*/ 	.byte	0x04, 0x17
        /*002a*/ 	.short	(.L_19 - .L_18)
.L_18:
        /*002c*/ 	.word	0x00000000
        /*0030*/ 	.short	0x0000
        /*0032*/ 	.short	0x0000
        /*0034*/ 	.byte	0x00, 0xf5, 0x21, 0x00


	//----- nvinfo : EIATTR_SPARSE_MMA_MASK
	.align		4
.L_19:
        /*0038*/ 	.byte	0x03, 0x50
        /*003a*/ 	.short	0x0000


	//----- nvinfo : EIATTR_MAXREG_COUNT
	.align		4
        /*003c*/ 	.byte	0x03, 0x1b
        /*003e*/ 	.short	0x00ff


	//----- nvinfo : EIATTR_MERCURY_ISA_VERSION
	.align		4
        /*0040*/ 	.byte	0x03, 0x5f
        /*0042*/ 	.short	0x0101


	//----- nvinfo : EIATTR_VRC_CTA_INIT_COUNT
	.align		4
        /*0044*/ 	.byte	0x02, 0x4a
	.zero		1
	.zero		1


	//----- nvinfo : EIATTR_EXIT_INSTR_OFFSETS
	.align		4
        /*0048*/ 	.byte	0x04, 0x1c
        /*004a*/ 	.short	(.L_21 - .L_20)


	//   ....[0]....
.L_20:
        /*004c*/ 	.word	0x00000130


	//----- nvinfo : EIATTR_CBANK_PARAM_SIZE
	.align		4
.L_21:
        /*0050*/ 	.byte	0x03, 0x19
        /*0052*/ 	.short	0x0014


	//----- nvinfo : EIATTR_PARAM_CBANK
	.align		4
        /*0054*/ 	.byte	0x04, 0x0a
        /*0056*/ 	.short	(.L_23 - .L_22)
	.align		4
.L_22:
        /*0058*/ 	.word	index@(.nv.constant0._Z14transposeNaivePdS_i)
        /*005c*/ 	.short	0x0380
        /*005e*/ 	.short	0x0014


	//----- nvinfo : EIATTR_SW_WAR
	.align		4
.L_23:
        /*0060*/ 	.byte	0x04, 0x36
        /*0062*/ 	.short	(.L_25 - .L_24)
.L_24:
        /*0064*/ 	.word	0x00000008
.L_25:


//--------------------- .nv.info._Z18transposeOptimizedPdS_i --------------------------
	.section	.nv.info._Z18transposeOptimizedPdS_i,"",@"SHT_CUDA_INFO"
	.sectionflags	@""
	.align	4


	//----- nvinfo : EIATTR_CUDA_API_VERSION
	.align		4
        /*0000*/ 	.byte	0x04, 0x37
        /*0002*/ 	.short	(.L_27 - .L_26)
.L_26:
        /*0004*/ 	.word	0x00000082


	//----- nvinfo : EIATTR_KPARAM_INFO
	.align		4
.L_27:
        /*0008*/ 	.byte	0x04, 0x17
        /*000a*/ 	.short	(.L_29 - .L_28)
.L_28:
        /*000c*/ 	.word	0x00000000
        /*0010*/ 	.short	0x0002
        /*0012*/ 	.short	0x0010
        /*0014*/ 	.byte	0x00, 0xf0, 0x11, 0x00


	//----- nvinfo : EIATTR_KPARAM_INFO
	.align		4
.L_29:
        /*0018*/ 	.byte	0x04, 0x17
        /*001a*/ 	.short	(.L_31 - .L_30)
.L_30:
        /*001c*/ 	.word	0x00000000
        /*0020*/ 	.short	0x0001
        /*0022*/ 	.short	0x0008
        /*0024*/ 	.byte	0x00, 0xf5, 0x21, 0x00


	//----- nvinfo : EIATTR_KPARAM_INFO
	.align		4
.L_31:
        /*0028*/ 	.byte	0x04, 0x17
        /*002a*/ 	.short	(.L_33 - .L_32)
.L_32:
        /*002c*/ 	.word	0x00000000
        /*0030*/ 	.short	0x0000
        /*0032*/ 	.short	0x0000
        /*0034*/ 	.byte	0x00, 0xf5, 0x21, 0x00


	//----- nvinfo : EIATTR_SPARSE_MMA_MASK
	.align		4
.L_33:
        /*0038*/ 	.byte	0x03, 0x50
        /*003a*/ 	.short	0x0000


	//----- nvinfo : EIATTR_MAXREG_COUNT
	.align		4
        /*003c*/ 	.byte	0x03, 0x1b
        /*003e*/ 	.short	0x00ff


	//----- nvinfo : EIATTR_NUM_BARRIERS
	.align		4
        /*0040*/ 	.byte	0x02, 0x4c
        /*0042*/ 	.byte	0x01
	.zero		1


	//----- nvinfo : EIATTR_MERCURY_ISA_VERSION
	.align		4
        /*0044*/ 	.byte	0x03, 0x5f
        /*0046*/ 	.short	0x0101


	//----- nvinfo : EIATTR_VRC_CTA_INIT_COUNT
	.align		4
        /*0048*/ 	.byte	0x02, 0x4a
	.zero		1
	.zero		1


	//----- nvinfo : EIATTR_EXIT_INSTR_OFFSETS
	.align		4
        /*004c*/ 	.byte	0x04, 0x1c
        /*004e*/ 	.short	(.L_35 - .L_34)


	//   ....[0]....
.L_34:
        /*0050*/ 	.word	0x000001b0


	//----- nvinfo : EIATTR_CBANK_PARAM_SIZE
	.align		4
.L_35:
        /*0054*/ 	.byte	0x03, 0x19
        /*0056*/ 	.short	0x0014


	//----- nvinfo : EIATTR_PARAM_CBANK
	.align		4
        /*0058*/ 	.byte	0x04, 0x0a
        /*005a*/ 	.short	(.L_37 - .L_36)
	.align		4
.L_36:
        /*005c*/ 	.word	index@(.nv.constant0._Z18transposeOptimizedPdS_i)
        /*0060*/ 	.short	0x0380
        /*0062*/ 	.short	0x0014


	//----- nvinfo : EIATTR_SW_WAR
	.align		4
.L_37:
        /*0064*/ 	.byte	0x04, 0x36
        /*0066*/ 	.short	(.L_39 - .L_38)
.L_38:
        /*0068*/ 	.word	0x00000008
.L_39:


//--------------------- .nv.callgraph             --------------------------
	.section	.nv.callgraph,"",@"SHT_CUDA_CALLGRAPH"
	.align	4
	.sectionentsize	8
	.align		4
        /*0000*/ 	.word	0x00000000
	.align		4
        /*0004*/ 	.word	0xffffffff
	.align		4
        /*0008*/ 	.word	0x00000000
	.align		4
        /*000c*/ 	.word	0xfffffffe
	.align		4
        /*0010*/ 	.word	0x00000000
	.align		4
        /*0014*/ 	.word	0xfffffffd
	.align		4
        /*0018*/ 	.word	0x00000000
	.align		4
        /*001c*/ 	.word	0xfffffffc


//--------------------- .text._Z14transposeNaivePdS_i --------------------------
	.section	.text._Z14transposeNaivePdS_i,"ax",@progbits
	.align	128
        .global         _Z14transposeNaivePdS_i
        .type           _Z14transposeNaivePdS_i,@function
        .size           _Z14transposeNaivePdS_i,(.L_x_2 - _Z14transposeNaivePdS_i)
        .other          _Z14transposeNaivePdS_i,@"STO_CUDA_ENTRY STV_DEFAULT"
_Z14transposeNaivePdS_i:
.text._Z14transposeNaivePdS_i:
[----:B------:R-:W-:Y:S01]  /*0000*/  LDC R1, c[0x0][0x37c] ;  /* 0x0000df00ff017b82 */ /* 0x000fe20000000800 */
[----:B------:R-:W0:Y:S07]  /*0010*/  S2R R5, SR_TID.X ;  /* 0x0000000000057919 */ /* 0x000e2e0000002100 */
[----:B------:R-:W0:Y:S01]  /*0020*/  LDC R0, c[0x0][0x360] ;  /* 0x0000d800ff007b82 */ /* 0x000e220000000800 */
[----:B------:R-:W1:Y:S01]  /*0030*/  LDCU UR8, c[0x0][0x390] ;  /* 0x00007200ff0877ac */ /* 0x000e620008000800 */
[----:B------:R-:W2:Y:S01]  /*0040*/  S2R R4, SR_TID.Y ;  /* 0x0000000000047919 */ /* 0x000ea20000002200 */
[----:B------:R-:W3:Y:S05]  /*0050*/  LDCU.64 UR4, c[0x0][0x358] ;  /* 0x00006b00ff0477ac */ /* 0x000eea0008000a00 */
[----:B------:R-:W0:Y:S08]  /*0060*/  S2UR UR6, SR_CTAID.X ;  /* 0x00000000000679c3 */ /* 0x000e300000002500 */
[----:B------:R-:W2:Y:S08]  /*0070*/  S2UR UR7, SR_CTAID.Y ;  /* 0x00000000000779c3 */ /* 0x000eb00000002600 */
[----:B------:R-:W2:Y:S08]  /*0080*/  LDC R7, c[0x0][0x364] ;  /* 0x0000d900ff077b82 */ /* 0x000eb00000000800 */
[----:B------:R-:W4:Y:S01]  /*0090*/  LDC.64 R2, c[0x0][0x380] ;  /* 0x0000e000ff027b82 */ /* 0x000f220000000a00 */
[----:B0-----:R-:W-:-:S02]  /*00a0*/  IMAD R0, R0, UR6, R5 ;  /* 0x0000000600007c24 */ /* 0x001fc4000f8e0205 */
[----:B--2---:R-:W-:-:S04]  /*00b0*/  IMAD R7, R7, UR7, R4 ;  /* 0x0000000707077c24 */ /* 0x004fc8000f8e0204 */
[----:B-1----:R-:W-:-:S04]  /*00c0*/  IMAD R5, R0, UR8, R7 ;  /* 0x0000000800057c24 */ /* 0x002fc8000f8e0207 */
[----:B----4-:R-:W-:Y:S02]  /*00d0*/  IMAD.WIDE R2, R5, 0x8, R2 ;  /* 0x0000000805027825 */ /* 0x010fe400078e0202 */
[----:B------:R-:W0:Y:S04]  /*00e0*/  LDC.64 R4, c[0x0][0x388] ;  /* 0x0000e200ff047b82 */ /* 0x000e280000000a00 */
[----:B---3--:R-:W2:Y:S01]  /*00f0*/  LDG.E.64 R2, desc[UR4][R2.64] ;  /* 0x0000000402027981 */ /* 0x008ea2000c1e1b00 */
[----:B------:R-:W-:-:S04]  /*0100*/  IMAD R7, R7, UR8, R0 ;  /* 0x0000000807077c24 */ /* 0x000fc8000f8e0200 */
[----:B0-----:R-:W-:-:S05]  /*0110*/  IMAD.WIDE R4, R7, 0x8, R4 ;  /* 0x0000000807047825 */ /* 0x001fca00078e0204 */
[----:B--2---:R-:W-:Y:S01]  /*0120*/  STG.E.64 desc[UR4][R4.64], R2 ;  /* 0x0000000204007986 */ /* 0x004fe2000c101b04 */
[----:B------:R-:W-:Y:S05]  /*0130*/  EXIT ;  /* 0x000000000000794d */ /* 0x000fea0003800000 */
.L_x_0:
[----:B------:R-:W-:-:S00]  /*0140*/  BRA `(.L_x_0) ;  /* 0xfffffffc00fc7947 */ /* 0x000fc0000383ffff */
[----:B------:R-:W-:-:S00]  /*0150*/  NOP ;  /* 0x0000000000007918 */ /* 0x000fc00000000000 */
        /* <DEDUP_REMOVED lines=10> */
.L_x_2:


//--------------------- .text._Z18transposeOptimizedPdS_i --------------------------
	.section	.text._Z18transposeOptimizedPdS_i,"ax",@progbits
	.align	128
        .global         _Z18transposeOptimizedPdS_i
        .type           _Z18transposeOptimizedPdS_i,@function
        .size           _Z18transposeOptimizedPdS_i,(.L_x_3 - _Z18transposeOptimizedPdS_i)
        .other          _Z18transposeOptimizedPdS_i,@"STO_CUDA_ENTRY STV_DEFAULT"
_Z18transposeOptimizedPdS_i:
.text._Z18transposeOptimizedPdS_i:
        /* <DEDUP_REMOVED lines=13> */
[----:B----4-:R-:W-:-:S06]  /*00d0*/  IMAD.WIDE R2, R5, 0x8, R2 ;  /* 0x0000000805027825 */ /* 0x010fcc00078e0202 */
[----:B---3--:R-:W2:Y:S01]  /*00e0*/  LDG.E.64 R2, desc[UR6][R2.64] ;  /* 0x0000000602027981 */ /* 0x008ea2000c1e1b00 */
[----:B------:R-:W0:Y:S01]  /*00f0*/  S2UR UR5, SR_CgaCtaId ;  /* 0x00000000000579c3 */ /* 0x000e220000008800 */
[----:B------:R-:W-:Y:S01]  /*0100*/  UMOV UR4, 0x400 ;  /* 0x0000040000047882 */ /* 0x000fe20000000000 */
[----:B------:R-:W-:Y:S01]  /*0110*/  IMAD R9, R0, UR8, R9 ;  /* 0x0000000800097c24 */ /* 0x000fe2000f8e0209 */
[----:B0-----:R-:W-:-:S06]  /*0120*/  ULEA UR4, UR5, UR4, 0x18 ;  /* 0x0000000405047291 */ /* 0x001fcc000f8ec0ff */
[----:B------:R-:W-:Y:S02]  /*0130*/  LEA R4, R7, UR4, 0x7 ;  /* 0x0000000407047c11 */ /* 0x000fe4000f8e38ff */
[----:B------:R-:W0:Y:S02]  /*0140*/  LDC.64 R6, c[0x0][0x388] ;  /* 0x0000e200ff067b82 */ /* 0x000e240000000a00 */
[----:B------:R-:W-:Y:S01]  /*0150*/  LEA R11, R11, R4, 0x3 ;  /* 0x000000040b0b7211 */ /* 0x000fe200078e18ff */
[----:B0-----:R-:W-:-:S04]  /*0160*/  IMAD.WIDE R6, R9, 0x8, R6 ;  /* 0x0000000809067825 */ /* 0x001fc800078e0206 */
[----:B--2---:R-:W-:Y:S01]  /*0170*/  STS.64 [R11], R2 ;  /* 0x000000020b007388 */ /* 0x004fe20000000a00 */
[----:B------:R-:W-:Y:S06]  /*0180*/  BAR.SYNC.DEFER_BLOCKING 0x0 ;  /* 0x0000000000007b1d */ /* 0x000fec0000010000 */
[----:B------:R-:W0:Y:S04]  /*0190*/  LDS.64 R4, [R11] ;  /* 0x000000000b047984 */ /* 0x000e280000000a00 */
[----:B0-----:R-:W-:Y:S01]  /*01a0*/  STG.E.64 desc[UR6][R6.64], R4 ;  /* 0x0000000406007986 */ /* 0x001fe2000c101b06 */
[----:B------:R-:W-:Y:S05]  /*01b0*/  EXIT ;  /* 0x000000000000794d */ /* 0x000fea0003800000 */
.L_x_1:
        /* <DEDUP_REMOVED lines=12> */
.L_x_3:


//--------------------- .nv.shared.reserved.0     --------------------------
	.section	.nv.shared.reserved.0,"aw",@nobits
	.weak		__nv_reservedSMEM_offset_0_alias
	.size		__nv_reservedSMEM_offset_0_alias, 0, 64
	.other		__nv_reservedSMEM_offset_0_alias,@"STO_CUDA_RESERVED_SHARED STV_DEFAULT"
__nv_reservedSMEM_offset_0_alias:
	.zero		0
	.zero		64


//--------------------- .nv.shared._Z18transposeOptimizedPdS_i --------------------------
	.section	.nv.shared._Z18transposeOptimizedPdS_i,"aw",@nobits
	.sectionflags	@""
	.align	8
.nv.shared._Z18transposeOptimizedPdS_i:
	.zero		2048


//--------------------- .nv.constant0._Z14transposeNaivePdS_i --------------------------
	.section	.nv.constant0._Z14transposeNaivePdS_i,"a",@progbits
	.sectionflags	@""
	.align	4
.nv.constant0._Z14transposeNaivePdS_i:
	.zero		916


//--------------------- .nv.constant0._Z18transposeOptimizedPdS_i --------------------------
	.section	.nv.constant0._Z18transposeOptimizedPdS_i,"a",@progbits
	.sectionflags	@""
	.align	4
.nv.constant0._Z18transposeOptimizedPdS_i:
	.zero		916


//--------------------- SYMBOLS --------------------------

	.type		.nv.reservedSmem.offset0,@object
	.size		.nv.reservedSmem.offset0,0x4
	.type		.nv.reservedSmem.cap,@object
	.size		.nv.reservedSmem.cap,0x4
